//
// Generated by NVIDIA NVVM Compiler
//
// Compiler Build ID: CL-36424714
// Cuda compilation tools, release 13.0, V13.0.88
// Based on NVVM 20.0.0
//

.version 9.0
.target sm_100
.address_size 64

	// .globl	_Z2mpPiS_S_

.visible .entry _Z2mpPiS_S_(
	.param .u64 .ptr .align 1 _Z2mpPiS_S__param_0,
	.param .u64 .ptr .align 1 _Z2mpPiS_S__param_1,
	.param .u64 .ptr .align 1 _Z2mpPiS_S__param_2
)
{
	.reg .pred 	%p<2>;
	.reg .b32 	%r<68>;
	.reg .b64 	%rd<21>;

	ld.param.u64 	%rd6, [_Z2mpPiS_S__param_0];
	ld.param.u64 	%rd7, [_Z2mpPiS_S__param_1];
	ld.param.u64 	%rd5, [_Z2mpPiS_S__param_2];
	cvta.to.global.u64 	%rd8, %rd7;
	cvta.to.global.u64 	%rd9, %rd6;
	mov.u32 	%r10, %ctaid.x;
	mov.u32 	%r11, %ntid.x;
	mov.u32 	%r12, %tid.x;
	mad.lo.s32 	%r1, %r10, %r11, %r12;
	mov.u32 	%r13, %ctaid.y;
	mov.u32 	%r14, %ntid.y;
	mov.u32 	%r15, %tid.y;
	mad.lo.s32 	%r2, %r13, %r14, %r15;
	mul.wide.u32 	%rd10, %r14, %r13;
	cvt.u64.u32 	%rd11, %r15;
	add.s64 	%rd12, %rd10, %rd11;
	shl.b64 	%rd13, %rd12, 12;
	add.s64 	%rd14, %rd13, %rd9;
	add.s64 	%rd20, %rd14, 32;
	add.s64 	%rd2, %rd8, 32768;
	mov.b32 	%r66, 0;
	mov.u32 	%r65, %r1;
	mov.u32 	%r67, %r66;
$L__BB0_1:
	mul.wide.s32 	%rd15, %r65, 4;
	add.s64 	%rd16, %rd2, %rd15;
	ld.global.u32 	%r16, [%rd20+-32];
	ld.global.u32 	%r17, [%rd16+-32768];
	mad.lo.s32 	%r18, %r17, %r16, %r66;
	ld.global.u32 	%r19, [%rd20+-28];
	ld.global.u32 	%r20, [%rd16+-28672];
	mad.lo.s32 	%r21, %r20, %r19, %r18;
	ld.global.u32 	%r22, [%rd20+-24];
	ld.global.u32 	%r23, [%rd16+-24576];
	mad.lo.s32 	%r24, %r23, %r22, %r21;
	ld.global.u32 	%r25, [%rd20+-20];
	ld.global.u32 	%r26, [%rd16+-20480];
	mad.lo.s32 	%r27, %r26, %r25, %r24;
	ld.global.u32 	%r28, [%rd20+-16];
	ld.global.u32 	%r29, [%rd16+-16384];
	mad.lo.s32 	%r30, %r29, %r28, %r27;
	ld.global.u32 	%r31, [%rd20+-12];
	ld.global.u32 	%r32, [%rd16+-12288];
	mad.lo.s32 	%r33, %r32, %r31, %r30;
	ld.global.u32 	%r34, [%rd20+-8];
	ld.global.u32 	%r35, [%rd16+-8192];
	mad.lo.s32 	%r36, %r35, %r34, %r33;
	ld.global.u32 	%r37, [%rd20+-4];
	ld.global.u32 	%r38, [%rd16+-4096];
	mad.lo.s32 	%r39, %r38, %r37, %r36;
	ld.global.u32 	%r40, [%rd20];
	ld.global.u32 	%r41, [%rd16];
	mad.lo.s32 	%r42, %r41, %r40, %r39;
	ld.global.u32 	%r43, [%rd20+4];
	ld.global.u32 	%r44, [%rd16+4096];
	mad.lo.s32 	%r45, %r44, %r43, %r42;
	ld.global.u32 	%r46, [%rd20+8];
	ld.global.u32 	%r47, [%rd16+8192];
	mad.lo.s32 	%r48, %r47, %r46, %r45;
	ld.global.u32 	%r49, [%rd20+12];
	ld.global.u32 	%r50, [%rd16+12288];
	mad.lo.s32 	%r51, %r50, %r49, %r48;
	ld.global.u32 	%r52, [%rd20+16];
	ld.global.u32 	%r53, [%rd16+16384];
	mad.lo.s32 	%r54, %r53, %r52, %r51;
	ld.global.u32 	%r55, [%rd20+20];
	ld.global.u32 	%r56, [%rd16+20480];
	mad.lo.s32 	%r57, %r56, %r55, %r54;
	ld.global.u32 	%r58, [%rd20+24];
	ld.global.u32 	%r59, [%rd16+24576];
	mad.lo.s32 	%r60, %r59, %r58, %r57;
	ld.global.u32 	%r61, [%rd20+28];
	ld.global.u32 	%r62, [%rd16+28672];
	mad.lo.s32 	%r66, %r62, %r61, %r60;
	add.s32 	%r67, %r67, 16;
	add.s64 	%rd20, %rd20, 64;
	add.s32 	%r65, %r65, 16384;
	setp.ne.s32 	%p1, %r67, 1024;
	@%p1 bra 	$L__BB0_1;
	cvta.to.global.u64 	%rd17, %rd5;
	shl.b32 	%r63, %r2, 10;
	add.s32 	%r64, %r63, %r1;
	mul.wide.s32 	%rd18, %r64, 4;
	add.s64 	%rd19, %rd17, %rd18;
	st.global.u32 	[%rd19], %r66;
	ret;

}


// ===== COMPILED SASS (sm_100) =====

	.target	sm_100

	.elftype	@"ET_EXEC"


//--------------------- .note.nv.tkinfo           --------------------------
	.section	.note.nv.tkinfo,"",@"SHT_NOTE"
	.sectionflags	@"SHF_NOTE_NV_TKINFO"
	.tkinfo
        /*0018*/ 	.word	0x00000002
        /*0030*/ 	.string	""
        /*0030*/ 	.string	"ptxas"
        /*0030*/ 	.string	"Cuda compilation tools, release 13.0, V13.0.88"
        /*0030*/ 	.string	"Build cuda_13.0.r13.0/compiler.36424714_0"
        /*0030*/ 	.string	"-arch sm_100 -m 64 "



//--------------------- .note.nv.cuinfo           --------------------------
	.section	.note.nv.cuinfo,"",@"SHT_NOTE"
	.sectionflags	@"SHF_NOTE_NV_CUINFO"
        /*0018*/ 	.short	0x0002
        /*001a*/ 	.short	0x0064
        /*001c*/ 	.short	0x0082
	.zero		2


//--------------------- .nv.info                  --------------------------
	.section	.nv.info,"",@"SHT_CUDA_INFO"
	.align	4


	//----- nvinfo : EIATTR_REGCOUNT
	.align		4
        /*0000*/ 	.byte	0x04, 0x2f
        /*0002*/ 	.short	(.L_1 - .L_0)
	.align		4
.L_0:
        /*0004*/ 	.word	index@(_Z2mpPiS_S_)
        /*0008*/ 	.word	0x0000001f


	//----- nvinfo : EIATTR_FRAME_SIZE
	.align		4
.L_1:
        /*000c*/ 	.byte	0x04, 0x11
        /*000e*/ 	.short	(.L_3 - .L_2)
	.align		4
.L_2:
        /*0010*/ 	.word	index@(_Z2mpPiS_S_)
        /*0014*/ 	.word	0x00000000


	//----- nvinfo : EIATTR_MIN_STACK_SIZE
	.align		4
.L_3:
        /*0018*/ 	.byte	0x04, 0x12
        /*001a*/ 	.short	(.L_5 - .L_4)
	.align		4
.L_4:
        /*001c*/ 	.word	index@(_Z2mpPiS_S_)
        /*0020*/ 	.word	0x00000000
.L_5:


//--------------------- .nv.compat                --------------------------
	.section	.nv.compat,"",@"SHT_CUDA_COMPAT_INFO"
	.align	4
        /*0000*/ 	.byte	0x02, 0x09, 0x00, 0x00, 0x02, 0x02, 0x01, 0x00, 0x02, 0x05, 0x05, 0x00, 0x03, 0x07, 0x01, 0x01
        /*0010*/ 	.byte	0x02, 0x03, 0x00, 0x00, 0x02, 0x06, 0x01, 0x00, 0x04, 0x0b, 0x08, 0x00, 0x09, 0x00, 0x00, 0x00
        /*0020*/ 	.byte	0x00, 0x00, 0x00, 0x00


//--------------------- .nv.info._Z2mpPiS_S_      --------------------------
	.section	.nv.info._Z2mpPiS_S_,"",@"SHT_CUDA_INFO"
	.sectionflags	@""
	.align	4


	//----- nvinfo : EIATTR_CUDA_API_VERSION
	.align		4
        /*0000*/ 	.byte	0x04, 0x37
        /*0002*/ 	.short	(.L_7 - .L_6)
.L_6:
        /*0004*/ 	.word	0x00000082


	//----- nvinfo : EIATTR_KPARAM_INFO
	.align		4
.L_7:
        /*0008*/ 	.byte	0x04, 0x17
        /*000a*/ 	.short	(.L_9 - .L_8)
.L_8:
        /*000c*/ 	.word	0x00000000
        /*0010*/ 	.short	0x0002
        /*0012*/ 	.short	0x0010
        /*0014*/ 	.byte	0x00, 0xf5, 0x21, 0x00


	//----- nvinfo : EIATTR_KPARAM_INFO
	.align		4
.L_9:
        /*0018*/ 	.byte	0x04, 0x17
        /*001a*/ 	.short	(.L_11 - .L_10)
.L_10:
        /*001c*/ 	.word	0x00000000
        /*0020*/ 	.short	0x0001
        /*0022*/ 	.short	0x0008
        /*0024*/ 	.byte	0x00, 0xf5, 0x21, 0x00


	//----- nvinfo : EIATTR_KPARAM_INFO
	.align		4
.L_11:
        /*0028*/ 	.byte	0x04, 0x17
        /*002a*/ 	.short	(.L_13 - .L_12)
.L_12:
        /*002c*/ 	.word	0x00000000
        /*0030*/ 	.short	0x0000
        /*0032*/ 	.short	0x0000
        /*0034*/ 	.byte	0x00, 0xf5, 0x21, 0x00


	//----- nvinfo : EIATTR_SPARSE_MMA_MASK
	.align		4
.L_13:
        /*0038*/ 	.byte	0x03, 0x50
        /*003a*/ 	.short	0x0000


	//----- nvinfo : EIATTR_MAXREG_COUNT
	.align		4
        /*003c*/ 	.byte	0x03, 0x1b
        /*003e*/ 	.short	0x00ff


	//----- nvinfo : EIATTR_MERCURY_ISA_VERSION
	.align		4
        /*0040*/ 	.byte	0x03, 0x5f
        /*0042*/ 	.short	0x0101


	//----- nvinfo : EIATTR_VRC_CTA_INIT_COUNT
	.align		4
        /*0044*/ 	.byte	0x02, 0x4a
	.zero		1
	.zero		1


	//----- nvinfo : EIATTR_EXIT_INSTR_OFFSETS
	.align		4
        /*0048*/ 	.byte	0x04, 0x1c
        /*004a*/ 	.short	(.L_15 - .L_14)


	//   ....[0]....
.L_14:
        /*004c*/ 	.word	0x00000540


	//----- nvinfo : EIATTR_CBANK_PARAM_SIZE
	.align		4
.L_15:
        /*0050*/ 	.byte	0x03, 0x19
        /*0052*/ 	.short	0x0018


	//----- nvinfo : EIATTR_PARAM_CBANK
	.align		4
        /*0054*/ 	.byte	0x04, 0x0a
        /*0056*/ 	.short	(.L_17 - .L_16)
	.align		4
.L_16:
        /*0058*/ 	.word	index@(.nv.constant0._Z2mpPiS_S_)
        /*005c*/ 	.short	0x0380
        /*005e*/ 	.short	0x0018


	//----- nvinfo : EIATTR_SW_WAR
	.align		4
.L_17:
        /*0060*/ 	.byte	0x04, 0x36
        /*0062*/ 	.short	(.L_19 - .L_18)
.L_18:
        /*0064*/ 	.word	0x00000008
.L_19:


//--------------------- .nv.callgraph             --------------------------
	.section	.nv.callgraph,"",@"SHT_CUDA_CALLGRAPH"
	.align	4
	.sectionentsize	8
	.align		4
        /*0000*/ 	.word	0x00000000
	.align		4
        /*0004*/ 	.word	0xffffffff
	.align		4
        /*0008*/ 	.word	0x00000000
	.align		4
        /*000c*/ 	.word	0xfffffffe
	.align		4
        /*0010*/ 	.word	0x00000000
	.align		4
        /*0014*/ 	.word	0xfffffffd
	.align		4
        /*0018*/ 	.word	0x00000000
	.align		4
        /*001c*/ 	.word	0xfffffffc


//--------------------- .text._Z2mpPiS_S_         --------------------------
	.section	.text._Z2mpPiS_S_,"ax",@progbits
	.align	128
        .global         _Z2mpPiS_S_
        .type           _Z2mpPiS_S_,@function
        .size           _Z2mpPiS_S_,(.L_x_2 - _Z2mpPiS_S_)
        .other          _Z2mpPiS_S_,@"STO_CUDA_ENTRY STV_DEFAULT"
_Z2mpPiS_S_:
.text._Z2mpPiS_S_:
[----:B------:R-:W-:Y:S01]  /*0000*/  LDC R1, c[0x0][0x37c] ;  /* 0x0000df00ff017b82 */ /* 0x000fe20000000800 */
[----:B------:R-:W0:Y:S07]  /*0010*/  S2R R2, SR_TID.Y ;  /* 0x0000000000027919 */ /* 0x000e2e0000002200 */
[----:B------:R-:W1:Y:S01]  /*0020*/  LDC R0, c[0x0][0x360] ;  /* 0x0000d800ff007b82 */ /* 0x000e620000000800 */
[----:B------:R-:W2:Y:S01]  /*0030*/  LDCU.128 UR12, c[0x0][0x380] ;  /* 0x00007000ff0c77ac */ /* 0x000ea20008000c00 */
[----:B------:R-:W-:Y:S01]  /*0040*/  HFMA2 R3, -RZ, RZ, 0, 0 ;  /* 0x00000000ff037431 */ /* 0x000fe200000001ff */
[----:B------:R-:W1:Y:S01]  /*0050*/  S2R R7, SR_TID.X ;  /* 0x0000000000077919 */ /* 0x000e620000002100 */
[----:B------:R-:W-:Y:S01]  /*0060*/  MOV R14, RZ ;  /* 0x000000ff000e7202 */ /* 0x000fe20000000f00 */
[----:B------:R-:W3:Y:S03]  /*0070*/  LDCU.64 UR8, c[0x0][0x358] ;  /* 0x00006b00ff0877ac */ /* 0x000ee60008000a00 */
[----:B------:R-:W0:Y:S08]  /*0080*/  S2UR UR7, SR_CTAID.Y ;  /* 0x00000000000779c3 */ /* 0x000e300000002600 */
[----:B------:R-:W0:Y:S01]  /*0090*/  LDC R9, c[0x0][0x364] ;  /* 0x0000d900ff097b82 */ /* 0x000e220000000800 */
[----:B--2---:R-:W-:-:S04]  /*00a0*/  UIADD3 UR5, UP0, UPT, UR14, 0x8000, URZ ;  /* 0x000080000e057890 */ /* 0x004fc8000ff1e0ff */
[----:B------:R-:W-:-:S03]  /*00b0*/  UIADD3.X UR6, UPT, UPT, URZ, UR15, URZ, UP0, !UPT ;  /* 0x0000000fff067290 */ /* 0x000fc600087fe4ff */
[----:B------:R-:W1:Y:S01]  /*00c0*/  S2UR UR4, SR_CTAID.X ;  /* 0x00000000000479c3 */ /* 0x000e620000002500 */
[----:B0-----:R-:W-:-:S03]  /*00d0*/  IMAD.WIDE.U32 R4, R9, UR7, R2 ;  /* 0x0000000709047c25 */ /* 0x001fc6000f8e0002 */
[----:B------:R-:W-:Y:S01]  /*00e0*/  LEA R10, P0, R4, UR12, 0xc ;  /* 0x0000000c040a7c11 */ /* 0x000fe2000f8060ff */
[----:B-1----:R-:W-:-:S03]  /*00f0*/  IMAD R0, R0, UR4, R7 ;  /* 0x0000000400007c24 */ /* 0x002fc6000f8e0207 */
[----:B------:R-:W-:Y:S01]  /*0100*/  IADD3 R10, P1, PT, R10, 0x20, RZ ;  /* 0x000000200a0a7810 */ /* 0x000fe20007f3e0ff */
[----:B------:R-:W-:Y:S01]  /*0110*/  IMAD R7, R9, UR7, R2 ;  /* 0x0000000709077c24 */ /* 0x000fe2000f8e0202 */
[----:B------:R-:W-:Y:S01]  /*0120*/  LEA.HI.X R5, R4, UR13, R5, 0xc, P0 ;  /* 0x0000000d04057c11 */ /* 0x000fe200080f6405 */
[----:B------:R-:W-:Y:S01]  /*0130*/  UMOV UR4, URZ ;  /* 0x000000ff00047c82 */ /* 0x000fe20008000000 */
[----:B------:R-:W-:Y:S02]  /*0140*/  MOV R6, R0 ;  /* 0x0000000000067202 */ /* 0x000fe40000000f00 */
[----:B---3--:R-:W-:-:S07]  /*0150*/  IADD3.X R5, PT, PT, RZ, R5, RZ, P1, !PT ;  /* 0x00000005ff057210 */ /* 0x008fce0000ffe4ff */
.L_x_0:
[----:B------:R-:W-:Y:S02]  /*0160*/  MOV R2, UR5 ;  /* 0x0000000500027c02 */ /* 0x000fe40008000f00 */
[----:B------:R-:W-:Y:S02]  /*0170*/  MOV R3, UR6 ;  /* 0x0000000600037c02 */ /* 0x000fe40008000f00 */
[----:B------:R-:W-:Y:S01]  /*0180*/  MOV R4, R10 ;  /* 0x0000000a00047202 */ /* 0x000fe20000000f00 */
[----:B------:R-:W-:-:S04]  /*0190*/  IMAD.WIDE R2, R6, 0x4, R2 ;  /* 0x0000000406027825 */ /* 0x000fc800078e0202 */
[----:B------:R-:W2:Y:S04]  /*01a0*/  LDG.E R15, desc[UR8][R4.64+-0x20] ;  /* 0xffffe008040f7981 */ /* 0x000ea8000c1e1900 */
[----:B------:R-:W2:Y:S04]  /*01b0*/  LDG.E R16, desc[UR8][R2.64+-0x8000] ;  /* 0xff80000802107981 */ /* 0x000ea8000c1e1900 */
[----:B------:R-:W3:Y:S04]  /*01c0*/  LDG.E R24, desc[UR8][R4.64+-0x1c] ;  /* 0xffffe40804187981 */ /* 0x000ee8000c1e1900 */
[----:B------:R-:W3:Y:S04]  /*01d0*/  LDG.E R25, desc[UR8][R2.64+-0x7000] ;  /* 0xff90000802197981 */ /* 0x000ee8000c1e1900 */
[----:B------:R-:W4:Y:S04]  /*01e0*/  LDG.E R19, desc[UR8][R4.64+-0x18] ;  /* 0xffffe80804137981 */ /* 0x000f28000c1e1900 */
[----:B------:R-:W4:Y:S04]  /*01f0*/  LDG.E R18, desc[UR8][R2.64+-0x6000] ;  /* 0xffa0000802127981 */ /* 0x000f28000c1e1900 */
[----:B------:R-:W5:Y:S04]  /*0200*/  LDG.E R20, desc[UR8][R4.64+-0x14] ;  /* 0xffffec0804147981 */ /* 0x000f68000c1e1900 */
        /* <DEDUP_REMOVED lines=11> */
[----:B------:R-:W5:Y:S01]  /*02c0*/  LDG.E R26, desc[UR8][R4.64+0x1c] ;  /* 0x00001c08041a7981 */ /* 0x000f62000c1e1900 */
[----:B--2---:R-:W-:-:S03]  /*02d0*/  IMAD R15, R15, R16, R14 ;  /* 0x000000100f0f7224 */ /* 0x004fc600078e020e */
[----:B------:R-:W2:Y:S04]  /*02e0*/  LDG.E R16, desc[UR8][R4.64] ;  /* 0x0000000804107981 */ /* 0x000ea8000c1e1900 */
[----:B------:R-:W2:Y:S01]  /*02f0*/  LDG.E R14, desc[UR8][R4.64+0x4] ;  /* 0x00000408040e7981 */ /* 0x000ea2000c1e1900 */
[----:B---3--:R-:W-:-:S03]  /*0300*/  IMAD R24, R24, R25, R15 ;  /* 0x0000001918187224 */ /* 0x008fc600078e020f */
[----:B------:R-:W3:Y:S04]  /*0310*/  LDG.E R15, desc[UR8][R2.64+0x1000] ;  /* 0x00100008020f7981 */ /* 0x000ee8000c1e1900 */
[----:B------:R-:W3:Y:S01]  /*0320*/  LDG.E R25, desc[UR8][R2.64+0x5000] ;  /* 0x0050000802197981 */ /* 0x000ee2000c1e1900 */
[----:B----4-:R-:W-:-:S03]  /*0330*/  IMAD R24, R19, R18, R24 ;  /* 0x0000001213187224 */ /* 0x010fc600078e0218 */
[----:B------:R-:W4:Y:S04]  /*0340*/  LDG.E R18, desc[UR8][R4.64+0x8] ;  /* 0x0000080804127981 */ /* 0x000f28000c1e1900 */
[----:B------:R-:W4:Y:S01]  /*0350*/  LDG.E R19, desc[UR8][R2.64+0x2000] ;  /* 0x0020000802137981 */ /* 0x000f22000c1e1900 */
[----:B-----5:R-:W-:-:S03]  /*0360*/  IMAD R24, R20, R21, R24 ;  /* 0x0000001514187224 */ /* 0x020fc600078e0218 */
[----:B------:R-:W5:Y:S04]  /*0370*/  LDG.E R20, desc[UR8][R4.64+0xc] ;  /* 0x00000c0804147981 */ /* 0x000f68000c1e1900 */
[----:B------:R-:W5:Y:S01]  /*0380*/  LDG.E R21, desc[UR8][R2.64+0x3000] ;  /* 0x0030000802157981 */ /* 0x000f62000c1e1900 */
[----:B------:R-:W-:-:S03]  /*0390*/  IMAD R24, R22, R23, R24 ;  /* 0x0000001716187224 */ /* 0x000fc600078e0218 */
[----:B------:R-:W5:Y:S04]  /*03a0*/  LDG.E R22, desc[UR8][R4.64+0x10] ;  /* 0x0000100804167981 */ /* 0x000f68000c1e1900 */
[----:B------:R-:W5:Y:S01]  /*03b0*/  LDG.E R23, desc[UR8][R2.64+0x4000] ;  /* 0x0040000802177981 */ /* 0x000f62000c1e1900 */
[----:B------:R-:W-:-:S03]  /*03c0*/  IMAD R28, R12, R13, R24 ;  /* 0x0000000d0c1c7224 */ /* 0x000fc600078e0218 */
[----:B------:R-:W5:Y:S04]  /*03d0*/  LDG.E R24, desc[UR8][R4.64+0x14] ;  /* 0x0000140804187981 */ /* 0x000f68000c1e1900 */
[----:B------:R0:W5:Y:S04]  /*03e0*/  LDG.E R13, desc[UR8][R4.64+0x18] ;  /* 0x00001808040d7981 */ /* 0x000168000c1e1900 */
[----:B------:R-:W5:Y:S01]  /*03f0*/  LDG.E R12, desc[UR8][R2.64+0x6000] ;  /* 0x00600008020c7981 */ /* 0x000f62000c1e1900 */
[----:B------:R-:W-:-:S04]  /*0400*/  IMAD R8, R9, R8, R28 ;  /* 0x0000000809087224 */ /* 0x000fc800078e021c */
[----:B------:R-:W-:Y:S01]  /*0410*/  IMAD R8, R10, R11, R8 ;  /* 0x0000000b0a087224 */ /* 0x000fe200078e0208 */
[----:B------:R-:W-:-:S04]  /*0420*/  UIADD3 UR4, UPT, UPT, UR4, 0x10, URZ ;  /* 0x0000001004047890 */ /* 0x000fc8000fffe0ff */
[----:B------:R-:W-:Y:S01]  /*0430*/  UISETP.NE.AND UP0, UPT, UR4, 0x400, UPT ;  /* 0x000004000400788c */ /* 0x000fe2000bf05270 */
[----:B------:R-:W-:Y:S02]  /*0440*/  IADD3 R10, P0, PT, R4, 0x40, RZ ;  /* 0x00000040040a7810 */ /* 0x000fe40007f1e0ff */
[----:B------:R-:W-:Y:S02]  /*0450*/  IADD3 R6, PT, PT, R6, 0x4000, RZ ;  /* 0x0000400006067810 */ /* 0x000fe40007ffe0ff */
[----:B0-----:R-:W-:Y:S01]  /*0460*/  IADD3.X R5, PT, PT, RZ, R5, RZ, P0, !PT ;  /* 0x00000005ff057210 */ /* 0x001fe200007fe4ff */
[----:B--2---:R-:W-:-:S04]  /*0470*/  IMAD R8, R16, R17, R8 ;  /* 0x0000001110087224 */ /* 0x004fc800078e0208 */
[----:B---3--:R-:W-:-:S04]  /*0480*/  IMAD R8, R14, R15, R8 ;  /* 0x0000000f0e087224 */ /* 0x008fc800078e0208 */
[----:B----4-:R-:W-:-:S04]  /*0490*/  IMAD R8, R18, R19, R8 ;  /* 0x0000001312087224 */ /* 0x010fc800078e0208 */
[----:B-----5:R-:W-:-:S04]  /*04a0*/  IMAD R8, R20, R21, R8 ;  /* 0x0000001514087224 */ /* 0x020fc800078e0208 */
[----:B------:R-:W-:-:S04]  /*04b0*/  IMAD R8, R22, R23, R8 ;  /* 0x0000001716087224 */ /* 0x000fc800078e0208 */
[----:B------:R-:W-:-:S04]  /*04c0*/  IMAD R8, R24, R25, R8 ;  /* 0x0000001918087224 */ /* 0x000fc800078e0208 */
[----:B------:R-:W-:-:S04]  /*04d0*/  IMAD R8, R13, R12, R8 ;  /* 0x0000000c0d087224 */ /* 0x000fc800078e0208 */
[----:B------:R-:W-:Y:S01]  /*04e0*/  IMAD R14, R26, R27, R8 ;  /* 0x0000001b1a0e7224 */ /* 0x000fe200078e0208 */
[----:B------:R-:W-:Y:S06]  /*04f0*/  BRA.U UP0, `(.L_x_0) ;  /* 0xfffffffd00187547 */ /* 0x000fec000b83ffff */
[----:B------:R-:W0:Y:S01]  /*0500*/  LDC.64 R2, c[0x0][0x390] ;  /* 0x0000e400ff027b82 */ /* 0x000e220000000a00 */
[----:B------:R-:W-:-:S05]  /*0510*/  LEA R7, R7, R0, 0xa ;  /* 0x0000000007077211 */ /* 0x000fca00078e50ff */
[----:B0-----:R-:W-:-:S05]  /*0520*/  IMAD.WIDE R2, R7, 0x4, R2 ;  /* 0x0000000407027825 */ /* 0x001fca00078e0202 */
[----:B------:R-:W-:Y:S01]  /*0530*/  STG.E desc[UR8][R2.64], R14 ;  /* 0x0000000e02007986 */ /* 0x000fe2000c101908 */
[----:B------:R-:W-:Y:S05]  /*0540*/  EXIT ;  /* 0x000000000000794d */ /* 0x000fea0003800000 */
.L_x_1:
[----:B------:R-:W-:-:S00]  /*0550*/  BRA `(.L_x_1) ;  /* 0xfffffffc00fc7947 */ /* 0x000fc0000383ffff */
[----:B------:R-:W-:-:S00]  /*0560*/  NOP ;  /* 0x0000000000007918 */ /* 0x000fc00000000000 */
        /* <DEDUP_REMOVED lines=9> */
.L_x_2:


//--------------------- .nv.shared.reserved.0     --------------------------
	.section	.nv.shared.reserved.0,"aw",@nobits
	.weak		__nv_reservedSMEM_offset_0_alias
	.size		__nv_reservedSMEM_offset_0_alias, 0, 64
	.other		__nv_reservedSMEM_offset_0_alias,@"STO_CUDA_RESERVED_SHARED STV_DEFAULT"
__nv_reservedSMEM_offset_0_alias:
	.zero		0
	.zero		64


//--------------------- .nv.constant0._Z2mpPiS_S_ --------------------------
	.section	.nv.constant0._Z2mpPiS_S_,"a",@progbits
	.sectionflags	@""
	.align	4
.nv.constant0._Z2mpPiS_S_:
	.zero		920


//--------------------- SYMBOLS --------------------------

	.type		.nv.reservedSmem.offset0,@object
	.size		.nv.reservedSmem.offset0,0x4
